//
// Generated by NVIDIA NVVM Compiler
//
// Compiler Build ID: CL-36424714
// Cuda compilation tools, release 13.0, V13.0.88
// Based on NVVM 20.0.0
//

.version 9.0
.target sm_100
.address_size 64

	// .globl	_Z4growPfi

.visible .entry _Z4growPfi(
	.param .u64 .ptr .align 1 _Z4growPfi_param_0,
	.param .u32 _Z4growPfi_param_1
)
{
	.reg .b32 	%r<5>;
	.reg .b32 	%f<2>;
	.reg .b64 	%rd<5>;

	ld.param.u64 	%rd1, [_Z4growPfi_param_0];
	ld.param.u32 	%r1, [_Z4growPfi_param_1];
	cvta.to.global.u64 	%rd2, %rd1;
	mov.u32 	%r2, %tid.x;
	mov.u32 	%r3, %tid.y;
	mad.lo.s32 	%r4, %r1, %r2, %r3;
	cvt.rn.f32.s32 	%f1, %r4;
	mul.wide.s32 	%rd3, %r4, 4;
	add.s64 	%rd4, %rd2, %rd3;
	st.global.f32 	[%rd4], %f1;
	ret;

}
	// .globl	_Z6shrinkPfi
.visible .entry _Z6shrinkPfi(
	.param .u64 .ptr .align 1 _Z6shrinkPfi_param_0,
	.param .u32 _Z6shrinkPfi_param_1
)
{
	.reg .b32 	%r<5>;
	.reg .b32 	%f<4>;
	.reg .b64 	%rd<5>;

	ld.param.u64 	%rd1, [_Z6shrinkPfi_param_0];
	ld.param.u32 	%r1, [_Z6shrinkPfi_param_1];
	cvta.to.global.u64 	%rd2, %rd1;
	mov.u32 	%r2, %tid.x;
	mov.u32 	%r3, %tid.y;
	cvt.rn.f32.u32 	%f1, %r3;
	mad.lo.s32 	%r4, %r1, %r2, %r3;
	mul.wide.s32 	%rd3, %r4, 4;
	add.s64 	%rd4, %rd2, %rd3;
	ld.global.f32 	%f2, [%rd4];
	sub.f32 	%f3, %f2, %f1;
	st.global.f32 	[%rd4], %f3;
	ret;

}


// ===== COMPILED SASS (sm_100) =====

	.target	sm_100

	.elftype	@"ET_EXEC"


//--------------------- .note.nv.tkinfo           --------------------------
	.section	.note.nv.tkinfo,"",@"SHT_NOTE"
	.sectionflags	@"SHF_NOTE_NV_TKINFO"
	.tkinfo
        /*0018*/ 	.word	0x00000002
        /*0030*/ 	.string	""
        /*0030*/ 	.string	"ptxas"
        /*0030*/ 	.string	"Cuda compilation tools, release 13.0, V13.0.88"
        /*0030*/ 	.string	"Build cuda_13.0.r13.0/compiler.36424714_0"
        /*0030*/ 	.string	"-arch sm_100 -m 64 "



//--------------------- .note.nv.cuinfo           --------------------------
	.section	.note.nv.cuinfo,"",@"SHT_NOTE"
	.sectionflags	@"SHF_NOTE_NV_CUINFO"
        /*0018*/ 	.short	0x0002
        /*001a*/ 	.short	0x0064
        /*001c*/ 	.short	0x0082
	.zero		2


//--------------------- .nv.info                  --------------------------
	.section	.nv.info,"",@"SHT_CUDA_INFO"
	.align	4


	//----- nvinfo : EIATTR_REGCOUNT
	.align		4
        /*0000*/ 	.byte	0x04, 0x2f
        /*0002*/ 	.short	(.L_1 - .L_0)
	.align		4
.L_0:
        /*0004*/ 	.word	index@(_Z4growPfi)
        /*0008*/ 	.word	0x00000008


	//----- nvinfo : EIATTR_FRAME_SIZE
	.align		4
.L_1:
        /*000c*/ 	.byte	0x04, 0x11
        /*000e*/ 	.short	(.L_3 - .L_2)
	.align		4
.L_2:
        /*0010*/ 	.word	index@(_Z4growPfi)
        /*0014*/ 	.word	0x00000000


	//----- nvinfo : EIATTR_REGCOUNT
	.align		4
.L_3:
        /*0018*/ 	.byte	0x04, 0x2f
        /*001a*/ 	.short	(.L_5 - .L_4)
	.align		4
.L_4:
        /*001c*/ 	.word	index@(_Z6shrinkPfi)
        /*0020*/ 	.word	0x00000008


	//----- nvinfo : EIATTR_FRAME_SIZE
	.align		4
.L_5:
        /*0024*/ 	.byte	0x04, 0x11
        /*0026*/ 	.short	(.L_7 - .L_6)
	.align		4
.L_6:
        /*0028*/ 	.word	index@(_Z6shrinkPfi)
        /*002c*/ 	.word	0x00000000


	//----- nvinfo : EIATTR_MIN_STACK_SIZE
	.align		4
.L_7:
        /*0030*/ 	.byte	0x04, 0x12
        /*0032*/ 	.short	(.L_9 - .L_8)
	.align		4
.L_8:
        /*0034*/ 	.word	index@(_Z6shrinkPfi)
        /*0038*/ 	.word	0x00000000


	//----- nvinfo : EIATTR_MIN_STACK_SIZE
	.align		4
.L_9:
        /*003c*/ 	.byte	0x04, 0x12
        /*003e*/ 	.short	(.L_11 - .L_10)
	.align		4
.L_10:
        /*0040*/ 	.word	index@(_Z4growPfi)
        /*0044*/ 	.word	0x00000000
.L_11:


//--------------------- .nv.compat                --------------------------
	.section	.nv.compat,"",@"SHT_CUDA_COMPAT_INFO"
	.align	4
        /*0000*/ 	.byte	0x02, 0x09, 0x00, 0x00, 0x02, 0x02, 0x01, 0x00, 0x02, 0x05, 0x05, 0x00, 0x03, 0x07, 0x01, 0x01
        /*0010*/ 	.byte	0x02, 0x03, 0x00, 0x00, 0x02, 0x06, 0x01, 0x00, 0x04, 0x0b, 0x08, 0x00, 0x09, 0x00, 0x00, 0x00
        /*0020*/ 	.byte	0x00, 0x00, 0x00, 0x00


//--------------------- .nv.info._Z6shrinkPfi     --------------------------
	.section	.nv.info._Z6shrinkPfi,"",@"SHT_CUDA_INFO"
	.sectionflags	@""
	.align	4


	//----- nvinfo : EIATTR_CUDA_API_VERSION
	.align		4
        /*0000*/ 	.byte	0x04, 0x37
        /*0002*/ 	.short	(.L_13 - .L_12)
.L_12:
        /*0004*/ 	.word	0x00000082


	//----- nvinfo : EIATTR_KPARAM_INFO
	.align		4
.L_13:
        /*0008*/ 	.byte	0x04, 0x17
        /*000a*/ 	.short	(.L_15 - .L_14)
.L_14:
        /*000c*/ 	.word	0x00000000
        /*0010*/ 	.short	0x0001
        /*0012*/ 	.short	0x0008
        /*0014*/ 	.byte	0x00, 0xf0, 0x11, 0x00


	//----- nvinfo : EIATTR_KPARAM_INFO
	.align		4
.L_15:
        /*0018*/ 	.byte	0x04, 0x17
        /*001a*/ 	.short	(.L_17 - .L_16)
.L_16:
        /*001c*/ 	.word	0x00000000
        /*0020*/ 	.short	0x0000
        /*0022*/ 	.short	0x0000
        /*0024*/ 	.byte	0x00, 0xf5, 0x21, 0x00


	//----- nvinfo : EIATTR_SPARSE_MMA_MASK
	.align		4
.L_17:
        /*0028*/ 	.byte	0x03, 0x50
        /*002a*/ 	.short	0x0000


	//----- nvinfo : EIATTR_MAXREG_COUNT
	.align		4
        /*002c*/ 	.byte	0x03, 0x1b
        /*002e*/ 	.short	0x00ff


	//----- nvinfo : EIATTR_MERCURY_ISA_VERSION
	.align		4
        /*0030*/ 	.byte	0x03, 0x5f
        /*0032*/ 	.short	0x0101


	//----- nvinfo : EIATTR_VRC_CTA_INIT_COUNT
	.align		4
        /*0034*/ 	.byte	0x02, 0x4a
	.zero		1
	.zero		1


	//----- nvinfo : EIATTR_EXIT_INSTR_OFFSETS
	.align		4
        /*0038*/ 	.byte	0x04, 0x1c
        /*003a*/ 	.short	(.L_19 - .L_18)


	//   ....[0]....
.L_18:
        /*003c*/ 	.word	0x000000c0


	//----- nvinfo : EIATTR_CBANK_PARAM_SIZE
	.align		4
.L_19:
        /*0040*/ 	.byte	0x03, 0x19
        /*0042*/ 	.short	0x000c


	//----- nvinfo : EIATTR_PARAM_CBANK
	.align		4
        /*0044*/ 	.byte	0x04, 0x0a
        /*0046*/ 	.short	(.L_21 - .L_20)
	.align		4
.L_20:
        /*0048*/ 	.word	index@(.nv.constant0._Z6shrinkPfi)
        /*004c*/ 	.short	0x0380
        /*004e*/ 	.short	0x000c


	//----- nvinfo : EIATTR_SW_WAR
	.align		4
.L_21:
        /*0050*/ 	.byte	0x04, 0x36
        /*0052*/ 	.short	(.L_23 - .L_22)
.L_22:
        /*0054*/ 	.word	0x00000008
.L_23:


//--------------------- .nv.info._Z4growPfi       --------------------------
	.section	.nv.info._Z4growPfi,"",@"SHT_CUDA_INFO"
	.sectionflags	@""
	.align	4


	//----- nvinfo : EIATTR_CUDA_API_VERSION
	.align		4
        /*0000*/ 	.byte	0x04, 0x37
        /*0002*/ 	.short	(.L_25 - .L_24)
.L_24:
        /*0004*/ 	.word	0x00000082


	//----- nvinfo : EIATTR_KPARAM_INFO
	.align		4
.L_25:
        /*0008*/ 	.byte	0x04, 0x17
        /*000a*/ 	.short	(.L_27 - .L_26)
.L_26:
        /*000c*/ 	.word	0x00000000
        /*0010*/ 	.short	0x0001
        /*0012*/ 	.short	0x0008
        /*0014*/ 	.byte	0x00, 0xf0, 0x11, 0x00


	//----- nvinfo : EIATTR_KPARAM_INFO
	.align		4
.L_27:
        /*0018*/ 	.byte	0x04, 0x17
        /*001a*/ 	.short	(.L_29 - .L_28)
.L_28:
        /*001c*/ 	.word	0x00000000
        /*0020*/ 	.short	0x0000
        /*0022*/ 	.short	0x0000
        /*0024*/ 	.byte	0x00, 0xf5, 0x21, 0x00


	//----- nvinfo : EIATTR_SPARSE_MMA_MASK
	.align		4
.L_29:
        /*0028*/ 	.byte	0x03, 0x50
        /*002a*/ 	.short	0x0000


	//----- nvinfo : EIATTR_MAXREG_COUNT
	.align		4
        /*002c*/ 	.byte	0x03, 0x1b
        /*002e*/ 	.short	0x00ff


	//----- nvinfo : EIATTR_MERCURY_ISA_VERSION
	.align		4
        /*0030*/ 	.byte	0x03, 0x5f
        /*0032*/ 	.short	0x0101


	//----- nvinfo : EIATTR_VRC_CTA_INIT_COUNT
	.align		4
        /*0034*/ 	.byte	0x02, 0x4a
	.zero		1
	.zero		1


	//----- nvinfo : EIATTR_EXIT_INSTR_OFFSETS
	.align		4
        /*0038*/ 	.byte	0x04, 0x1c
        /*003a*/ 	.short	(.L_31 - .L_30)


	//   ....[0]....
.L_30:
        /*003c*/ 	.word	0x000000a0


	//----- nvinfo : EIATTR_CBANK_PARAM_SIZE
	.align		4
.L_31:
        /*0040*/ 	.byte	0x03, 0x19
        /*0042*/ 	.short	0x000c


	//----- nvinfo : EIATTR_PARAM_CBANK
	.align		4
        /*0044*/ 	.byte	0x04, 0x0a
        /*0046*/ 	.short	(.L_33 - .L_32)
	.align		4
.L_32:
        /*0048*/ 	.word	index@(.nv.constant0._Z4growPfi)
        /*004c*/ 	.short	0x0380
        /*004e*/ 	.short	0x000c


	//----- nvinfo : EIATTR_SW_WAR
	.align		4
.L_33:
        /*0050*/ 	.byte	0x04, 0x36
        /*0052*/ 	.short	(.L_35 - .L_34)
.L_34:
        /*0054*/ 	.word	0x00000008
.L_35:


//--------------------- .nv.callgraph             --------------------------
	.section	.nv.callgraph,"",@"SHT_CUDA_CALLGRAPH"
	.align	4
	.sectionentsize	8
	.align		4
        /*0000*/ 	.word	0x00000000
	.align		4
        /*0004*/ 	.word	0xffffffff
	.align		4
        /*0008*/ 	.word	0x00000000
	.align		4
        /*000c*/ 	.word	0xfffffffe
	.align		4
        /*0010*/ 	.word	0x00000000
	.align		4
        /*0014*/ 	.word	0xfffffffd
	.align		4
        /*0018*/ 	.word	0x00000000
	.align		4
        /*001c*/ 	.word	0xfffffffc


//--------------------- .text._Z6shrinkPfi        --------------------------
	.section	.text._Z6shrinkPfi,"ax",@progbits
	.align	128
        .global         _Z6shrinkPfi
        .type           _Z6shrinkPfi,@function
        .size           _Z6shrinkPfi,(.L_x_2 - _Z6shrinkPfi)
        .other          _Z6shrinkPfi,@"STO_CUDA_ENTRY STV_DEFAULT"
_Z6shrinkPfi:
.text._Z6shrinkPfi:
[----:B------:R-:W-:Y:S01]  /*0000*/  LDC R1, c[0x0][0x37c] ;  /* 0x0000df00ff017b82 */ /* 0x000fe20000000800 */
[----:B------:R-:W0:Y:S07]  /*0010*/  S2R R5, SR_TID.X ;  /* 0x0000000000057919 */ /* 0x000e2e0000002100 */
[----:B------:R-:W1:Y:S01]  /*0020*/  LDC.64 R2, c[0x0][0x380] ;  /* 0x0000e000ff027b82 */ /* 0x000e620000000a00 */
[----:B------:R-:W0:Y:S01]  /*0030*/  LDCU UR6, c[0x0][0x388] ;  /* 0x00007100ff0677ac */ /* 0x000e220008000800 */
[----:B------:R-:W0:Y:S01]  /*0040*/  S2R R0, SR_TID.Y ;  /* 0x0000000000007919 */ /* 0x000e220000002200 */
[----:B------:R-:W2:Y:S01]  /*0050*/  LDCU.64 UR4, c[0x0][0x358] ;  /* 0x00006b00ff0477ac */ /* 0x000ea20008000a00 */
[----:B0-----:R-:W-:-:S04]  /*0060*/  IMAD R5, R5, UR6, R0 ;  /* 0x0000000605057c24 */ /* 0x001fc8000f8e0200 */
[----:B-1----:R-:W-:-:S05]  /*0070*/  IMAD.WIDE R2, R5, 0x4, R2 ;  /* 0x0000000405027825 */ /* 0x002fca00078e0202 */
[----:B--2---:R-:W2:Y:S01]  /*0080*/  LDG.E R5, desc[UR4][R2.64] ;  /* 0x0000000402057981 */ /* 0x004ea2000c1e1900 */
[----:B------:R-:W-:-:S05]  /*0090*/  I2FP.F32.U32 R0, R0 ;  /* 0x0000000000007245 */ /* 0x000fca0000201000 */
[----:B--2---:R-:W-:-:S05]  /*00a0*/  FADD R5, -R0, R5 ;  /* 0x0000000500057221 */ /* 0x004fca0000000100 */
[----:B------:R-:W-:Y:S01]  /*00b0*/  STG.E desc[UR4][R2.64], R5 ;  /* 0x0000000502007986 */ /* 0x000fe2000c101904 */
[----:B------:R-:W-:Y:S05]  /*00c0*/  EXIT ;  /* 0x000000000000794d */ /* 0x000fea0003800000 */
.L_x_0:
[----:B------:R-:W-:-:S00]  /*00d0*/  BRA `(.L_x_0) ;  /* 0xfffffffc00fc7947 */ /* 0x000fc0000383ffff */
[----:B------:R-:W-:-:S00]  /*00e0*/  NOP ;  /* 0x0000000000007918 */ /* 0x000fc00000000000 */
        /* <DEDUP_REMOVED lines=9> */
.L_x_2:


//--------------------- .text._Z4growPfi          --------------------------
	.section	.text._Z4growPfi,"ax",@progbits
	.align	128
        .global         _Z4growPfi
        .type           _Z4growPfi,@function
        .size           _Z4growPfi,(.L_x_3 - _Z4growPfi)
        .other          _Z4growPfi,@"STO_CUDA_ENTRY STV_DEFAULT"
_Z4growPfi:
.text._Z4growPfi:
[----:B------:R-:W-:Y:S01]  /*0000*/  LDC R1, c[0x0][0x37c] ;  /* 0x0000df00ff017b82 */ /* 0x000fe20000000800 */
[----:B------:R-:W0:Y:S07]  /*0010*/  S2R R5, SR_TID.X ;  /* 0x0000000000057919 */ /* 0x000e2e0000002100 */
[----:B------:R-:W1:Y:S01]  /*0020*/  LDC.64 R2, c[0x0][0x380] ;  /* 0x0000e000ff027b82 */ /* 0x000e620000000a00 */
[----:B------:R-:W0:Y:S01]  /*0030*/  LDCU UR6, c[0x0][0x388] ;  /* 0x00007100ff0677ac */ /* 0x000e220008000800 */
[----:B------:R-:W0:Y:S01]  /*0040*/  S2R R0, SR_TID.Y ;  /* 0x0000000000007919 */ /* 0x000e220000002200 */
[----:B------:R-:W2:Y:S01]  /*0050*/  LDCU.64 UR4, c[0x0][0x358] ;  /* 0x00006b00ff0477ac */ /* 0x000ea20008000a00 */
[----:B0-----:R-:W-:-:S04]  /*0060*/  IMAD R5, R5, UR6, R0 ;  /* 0x0000000605057c24 */ /* 0x001fc8000f8e0200 */
[----:B-1----:R-:W-:Y:S01]  /*0070*/  IMAD.WIDE R2, R5, 0x4, R2 ;  /* 0x0000000405027825 */ /* 0x002fe200078e0202 */
[----:B------:R-:W-:-:S05]  /*0080*/  I2FP.F32.S32 R5, R5 ;  /* 0x0000000500057245 */ /* 0x000fca0000201400 */
[----:B--2---:R-:W-:Y:S01]  /*0090*/  STG.E desc[UR4][R2.64], R5 ;  /* 0x0000000502007986 */ /* 0x004fe2000c101904 */
[----:B------:R-:W-:Y:S05]  /*00a0*/  EXIT ;  /* 0x000000000000794d */ /* 0x000fea0003800000 */
.L_x_1:
        /* <DEDUP_REMOVED lines=13> */
.L_x_3:


//--------------------- .nv.shared.reserved.0     --------------------------
	.section	.nv.shared.reserved.0,"aw",@nobits
	.weak		__nv_reservedSMEM_offset_0_alias
	.size		__nv_reservedSMEM_offset_0_alias, 0, 64
	.other		__nv_reservedSMEM_offset_0_alias,@"STO_CUDA_RESERVED_SHARED STV_DEFAULT"
__nv_reservedSMEM_offset_0_alias:
	.zero		0
	.zero		64


//--------------------- .nv.constant0._Z6shrinkPfi --------------------------
	.section	.nv.constant0._Z6shrinkPfi,"a",@progbits
	.sectionflags	@""
	.align	4
.nv.constant0._Z6shrinkPfi:
	.zero		908


//--------------------- .nv.constant0._Z4growPfi  --------------------------
	.section	.nv.constant0._Z4growPfi,"a",@progbits
	.sectionflags	@""
	.align	4
.nv.constant0._Z4growPfi:
	.zero		908


//--------------------- SYMBOLS --------------------------

	.type		.nv.reservedSmem.offset0,@object
	.size		.nv.reservedSmem.offset0,0x4
